//
// Generated by NVIDIA NVVM Compiler
//
// Compiler Build ID: CL-36424714
// Cuda compilation tools, release 13.0, V13.0.88
// Based on NVVM 20.0.0
//

.version 9.0
.target sm_100
.address_size 64

	// .globl	_Z11copy_kernelPdS_i

.visible .entry _Z11copy_kernelPdS_i(
	.param .u64 .ptr .align 1 _Z11copy_kernelPdS_i_param_0,
	.param .u64 .ptr .align 1 _Z11copy_kernelPdS_i_param_1,
	.param .u32 _Z11copy_kernelPdS_i_param_2
)
{
	.reg .pred 	%p<2>;
	.reg .b32 	%r<12>;
	.reg .b64 	%rd<8>;
	.reg .b64 	%fd<2>;

	ld.param.u64 	%rd1, [_Z11copy_kernelPdS_i_param_0];
	ld.param.u64 	%rd2, [_Z11copy_kernelPdS_i_param_1];
	ld.param.u32 	%r3, [_Z11copy_kernelPdS_i_param_2];
	mov.u32 	%r4, %ctaid.y;
	mov.u32 	%r5, %ntid.y;
	mov.u32 	%r6, %tid.y;
	mad.lo.s32 	%r1, %r4, %r5, %r6;
	mov.u32 	%r7, %ctaid.x;
	mov.u32 	%r8, %ntid.x;
	mov.u32 	%r9, %tid.x;
	mad.lo.s32 	%r2, %r7, %r8, %r9;
	max.s32 	%r10, %r1, %r2;
	setp.ge.s32 	%p1, %r10, %r3;
	@%p1 bra 	$L__BB0_2;
	cvta.to.global.u64 	%rd3, %rd1;
	cvta.to.global.u64 	%rd4, %rd2;
	mad.lo.s32 	%r11, %r3, %r1, %r2;
	mul.wide.s32 	%rd5, %r11, 8;
	add.s64 	%rd6, %rd3, %rd5;
	ld.global.f64 	%fd1, [%rd6];
	add.s64 	%rd7, %rd4, %rd5;
	st.global.f64 	[%rd7], %fd1;
$L__BB0_2:
	ret;

}
	// .globl	_Z11step_kernelPdS_idddd
.visible .entry _Z11step_kernelPdS_idddd(
	.param .u64 .ptr .align 1 _Z11step_kernelPdS_idddd_param_0,
	.param .u64 .ptr .align 1 _Z11step_kernelPdS_idddd_param_1,
	.param .u32 _Z11step_kernelPdS_idddd_param_2,
	.param .f64 _Z11step_kernelPdS_idddd_param_3,
	.param .f64 _Z11step_kernelPdS_idddd_param_4,
	.param .f64 _Z11step_kernelPdS_idddd_param_5,
	.param .f64 _Z11step_kernelPdS_idddd_param_6
)
{
	.reg .pred 	%p<8>;
	.reg .b32 	%r<17>;
	.reg .b64 	%rd<12>;
	.reg .b64 	%fd<22>;

	ld.param.u64 	%rd1, [_Z11step_kernelPdS_idddd_param_0];
	ld.param.u64 	%rd2, [_Z11step_kernelPdS_idddd_param_1];
	ld.param.u32 	%r4, [_Z11step_kernelPdS_idddd_param_2];
	ld.param.f64 	%fd1, [_Z11step_kernelPdS_idddd_param_3];
	ld.param.f64 	%fd2, [_Z11step_kernelPdS_idddd_param_4];
	ld.param.f64 	%fd3, [_Z11step_kernelPdS_idddd_param_5];
	ld.param.f64 	%fd4, [_Z11step_kernelPdS_idddd_param_6];
	mov.u32 	%r5, %ctaid.y;
	mov.u32 	%r6, %ntid.y;
	mov.u32 	%r7, %tid.y;
	mad.lo.s32 	%r8, %r5, %r6, %r7;
	mov.u32 	%r9, %ctaid.x;
	mov.u32 	%r10, %ntid.x;
	mov.u32 	%r11, %tid.x;
	mad.lo.s32 	%r12, %r9, %r10, %r11;
	setp.eq.s32 	%p1, %r8, 0;
	add.s32 	%r13, %r4, -1;
	setp.ge.s32 	%p2, %r8, %r13;
	or.pred  	%p3, %p1, %p2;
	setp.lt.s32 	%p4, %r12, 1;
	or.pred  	%p5, %p4, %p3;
	setp.ge.s32 	%p6, %r12, %r13;
	or.pred  	%p7, %p5, %p6;
	@%p7 bra 	$L__BB1_2;
	cvta.to.global.u64 	%rd3, %rd2;
	cvta.to.global.u64 	%rd4, %rd1;
	add.s32 	%r14, %r8, -1;
	mad.lo.s32 	%r15, %r4, %r14, %r12;
	mul.wide.s32 	%rd5, %r15, 8;
	add.s64 	%rd6, %rd3, %rd5;
	ld.global.f64 	%fd5, [%rd6];
	add.s32 	%r16, %r15, %r4;
	mul.wide.s32 	%rd7, %r4, 8;
	add.s64 	%rd8, %rd6, %rd7;
	ld.global.f64 	%fd6, [%rd8];
	add.f64 	%fd7, %fd6, %fd6;
	sub.f64 	%fd8, %fd5, %fd7;
	add.s64 	%rd9, %rd8, %rd7;
	ld.global.f64 	%fd9, [%rd9];
	add.f64 	%fd10, %fd9, %fd8;
	mul.f64 	%fd11, %fd1, %fd1;
	div.rn.f64 	%fd12, %fd10, %fd11;
	ld.global.f64 	%fd13, [%rd8+-8];
	sub.f64 	%fd14, %fd13, %fd7;
	ld.global.f64 	%fd15, [%rd8+8];
	add.f64 	%fd16, %fd15, %fd14;
	mul.f64 	%fd17, %fd2, %fd2;
	div.rn.f64 	%fd18, %fd16, %fd17;
	mul.f64 	%fd19, %fd3, %fd4;
	add.f64 	%fd20, %fd12, %fd18;
	fma.rn.f64 	%fd21, %fd19, %fd20, %fd6;
	mul.wide.s32 	%rd10, %r16, 8;
	add.s64 	%rd11, %rd4, %rd10;
	st.global.f64 	[%rd11], %fd21;
$L__BB1_2:
	ret;

}


// ===== COMPILED SASS (sm_100) =====

	.target	sm_100

	.elftype	@"ET_EXEC"


//--------------------- .note.nv.tkinfo           --------------------------
	.section	.note.nv.tkinfo,"",@"SHT_NOTE"
	.sectionflags	@"SHF_NOTE_NV_TKINFO"
	.tkinfo
        /*0018*/ 	.word	0x00000002
        /*0030*/ 	.string	""
        /*0030*/ 	.string	"ptxas"
        /*0030*/ 	.string	"Cuda compilation tools, release 13.0, V13.0.88"
        /*0030*/ 	.string	"Build cuda_13.0.r13.0/compiler.36424714_0"
        /*0030*/ 	.string	"-arch sm_100 -m 64 "



//--------------------- .note.nv.cuinfo           --------------------------
	.section	.note.nv.cuinfo,"",@"SHT_NOTE"
	.sectionflags	@"SHF_NOTE_NV_CUINFO"
        /*0018*/ 	.short	0x0002
        /*001a*/ 	.short	0x0064
        /*001c*/ 	.short	0x0082
	.zero		2


//--------------------- .nv.info                  --------------------------
	.section	.nv.info,"",@"SHT_CUDA_INFO"
	.align	4


	//----- nvinfo : EIATTR_REGCOUNT
	.align		4
        /*0000*/ 	.byte	0x04, 0x2f
        /*0002*/ 	.short	(.L_1 - .L_0)
	.align		4
.L_0:
        /*0004*/ 	.word	index@(_Z11copy_kernelPdS_i)
        /*0008*/ 	.word	0x0000000a


	//----- nvinfo : EIATTR_FRAME_SIZE
	.align		4
.L_1:
        /*000c*/ 	.byte	0x04, 0x11
        /*000e*/ 	.short	(.L_3 - .L_2)
	.align		4
.L_2:
        /*0010*/ 	.word	index@(_Z11copy_kernelPdS_i)
        /*0014*/ 	.word	0x00000000


	//----- nvinfo : EIATTR_REGCOUNT
	.align		4
.L_3:
        /*0018*/ 	.byte	0x04, 0x2f
        /*001a*/ 	.short	(.L_5 - .L_4)
	.align		4
.L_4:
        /*001c*/ 	.word	index@(_Z11step_kernelPdS_idddd)
        /*0020*/ 	.word	0x00000020


	//----- nvinfo : EIATTR_FRAME_SIZE
	.align		4
.L_5:
        /*0024*/ 	.byte	0x04, 0x11
        /*0026*/ 	.short	(.L_7 - .L_6)
	.align		4
.L_6:
        /*0028*/ 	.word	index@($__internal_0_$__cuda_sm20_div_rn_f64_full)
        /*002c*/ 	.word	0x00000000


	//----- nvinfo : EIATTR_FRAME_SIZE
	.align		4
.L_7:
        /*0030*/ 	.byte	0x04, 0x11
        /*0032*/ 	.short	(.L_9 - .L_8)
	.align		4
.L_8:
        /*0034*/ 	.word	index@(_Z11step_kernelPdS_idddd)
        /*0038*/ 	.word	0x00000000


	//----- nvinfo : EIATTR_MIN_STACK_SIZE
	.align		4
.L_9:
        /*003c*/ 	.byte	0x04, 0x12
        /*003e*/ 	.short	(.L_11 - .L_10)
	.align		4
.L_10:
        /*0040*/ 	.word	index@(_Z11step_kernelPdS_idddd)
        /*0044*/ 	.word	0x00000000


	//----- nvinfo : EIATTR_MIN_STACK_SIZE
	.align		4
.L_11:
        /*0048*/ 	.byte	0x04, 0x12
        /*004a*/ 	.short	(.L_13 - .L_12)
	.align		4
.L_12:
        /*004c*/ 	.word	index@(_Z11copy_kernelPdS_i)
        /*0050*/ 	.word	0x00000000
.L_13:


//--------------------- .nv.compat                --------------------------
	.section	.nv.compat,"",@"SHT_CUDA_COMPAT_INFO"
	.align	4
        /*0000*/ 	.byte	0x02, 0x09, 0x00, 0x00, 0x02, 0x02, 0x01, 0x00, 0x02, 0x05, 0x05, 0x00, 0x03, 0x07, 0x01, 0x01
        /*0010*/ 	.byte	0x02, 0x03, 0x00, 0x00, 0x02, 0x06, 0x01, 0x00, 0x04, 0x0b, 0x08, 0x00, 0x01, 0x00, 0x00, 0x00
        /*0020*/ 	.byte	0x00, 0x00, 0x00, 0x00


//--------------------- .nv.info._Z11step_kernelPdS_idddd --------------------------
	.section	.nv.info._Z11step_kernelPdS_idddd,"",@"SHT_CUDA_INFO"
	.sectionflags	@""
	.align	4


	//----- nvinfo : EIATTR_CUDA_API_VERSION
	.align		4
        /*0000*/ 	.byte	0x04, 0x37
        /*0002*/ 	.short	(.L_15 - .L_14)
.L_14:
        /*0004*/ 	.word	0x00000082


	//----- nvinfo : EIATTR_KPARAM_INFO
	.align		4
.L_15:
        /*0008*/ 	.byte	0x04, 0x17
        /*000a*/ 	.short	(.L_17 - .L_16)
.L_16:
        /*000c*/ 	.word	0x00000000
        /*0010*/ 	.short	0x0006
        /*0012*/ 	.short	0x0030
        /*0014*/ 	.byte	0x00, 0xf0, 0x21, 0x00


	//----- nvinfo : EIATTR_KPARAM_INFO
	.align		4
.L_17:
        /*0018*/ 	.byte	0x04, 0x17
        /*001a*/ 	.short	(.L_19 - .L_18)
.L_18:
        /*001c*/ 	.word	0x00000000
        /*0020*/ 	.short	0x0005
        /*0022*/ 	.short	0x0028
        /*0024*/ 	.byte	0x00, 0xf0, 0x21, 0x00


	//----- nvinfo : EIATTR_KPARAM_INFO
	.align		4
.L_19:
        /*0028*/ 	.byte	0x04, 0x17
        /*002a*/ 	.short	(.L_21 - .L_20)
.L_20:
        /*002c*/ 	.word	0x00000000
        /*0030*/ 	.short	0x0004
        /*0032*/ 	.short	0x0020
        /*0034*/ 	.byte	0x00, 0xf0, 0x21, 0x00


	//----- nvinfo : EIATTR_KPARAM_INFO
	.align		4
.L_21:
        /*0038*/ 	.byte	0x04, 0x17
        /*003a*/ 	.short	(.L_23 - .L_22)
.L_22:
        /*003c*/ 	.word	0x00000000
        /*0040*/ 	.short	0x0003
        /*0042*/ 	.short	0x0018
        /*0044*/ 	.byte	0x00, 0xf0, 0x21, 0x00


	//----- nvinfo : EIATTR_KPARAM_INFO
	.align		4
.L_23:
        /*0048*/ 	.byte	0x04, 0x17
        /*004a*/ 	.short	(.L_25 - .L_24)
.L_24:
        /*004c*/ 	.word	0x00000000
        /*0050*/ 	.short	0x0002
        /*0052*/ 	.short	0x0010
        /*0054*/ 	.byte	0x00, 0xf0, 0x11, 0x00


	//----- nvinfo : EIATTR_KPARAM_INFO
	.align		4
.L_25:
        /*0058*/ 	.byte	0x04, 0x17
        /*005a*/ 	.short	(.L_27 - .L_26)
.L_26:
        /*005c*/ 	.word	0x00000000
        /*0060*/ 	.short	0x0001
        /*0062*/ 	.short	0x0008
        /*0064*/ 	.byte	0x00, 0xf5, 0x21, 0x00


	//----- nvinfo : EIATTR_KPARAM_INFO
	.align		4
.L_27:
        /*0068*/ 	.byte	0x04, 0x17
        /*006a*/ 	.short	(.L_29 - .L_28)
.L_28:
        /*006c*/ 	.word	0x00000000
        /*0070*/ 	.short	0x0000
        /*0072*/ 	.short	0x0000
        /*0074*/ 	.byte	0x00, 0xf5, 0x21, 0x00


	//----- nvinfo : EIATTR_SPARSE_MMA_MASK
	.align		4
.L_29:
        /*0078*/ 	.byte	0x03, 0x50
        /*007a*/ 	.short	0x0000


	//----- nvinfo : EIATTR_MAXREG_COUNT
	.align		4
        /*007c*/ 	.byte	0x03, 0x1b
        /*007e*/ 	.short	0x00ff


	//----- nvinfo : EIATTR_MERCURY_ISA_VERSION
	.align		4
        /*0080*/ 	.byte	0x03, 0x5f
        /*0082*/ 	.short	0x0101


	//----- nvinfo : EIATTR_VRC_CTA_INIT_COUNT
	.align		4
        /*0084*/ 	.byte	0x02, 0x4a
	.zero		1
	.zero		1


	//----- nvinfo : EIATTR_EXIT_INSTR_OFFSETS
	.align		4
        /*0088*/ 	.byte	0x04, 0x1c
        /*008a*/ 	.short	(.L_31 - .L_30)


	//   ....[0]....
.L_30:
        /*008c*/ 	.word	0x000000f0


	//   ....[1]....
        /*0090*/ 	.word	0x000005c0


	//----- nvinfo : EIATTR_CRS_STACK_SIZE
	.align		4
.L_31:
        /*0094*/ 	.byte	0x04, 0x1e
        /*0096*/ 	.short	(.L_33 - .L_32)
.L_32:
        /*0098*/ 	.word	0x00000000


	//----- nvinfo : EIATTR_CBANK_PARAM_SIZE
	.align		4
.L_33:
        /*009c*/ 	.byte	0x03, 0x19
        /*009e*/ 	.short	0x0038


	//----- nvinfo : EIATTR_PARAM_CBANK
	.align		4
        /*00a0*/ 	.byte	0x04, 0x0a
        /*00a2*/ 	.short	(.L_35 - .L_34)
	.align		4
.L_34:
        /*00a4*/ 	.word	index@(.nv.constant0._Z11step_kernelPdS_idddd)
        /*00a8*/ 	.short	0x0380
        /*00aa*/ 	.short	0x0038


	//----- nvinfo : EIATTR_SW_WAR
	.align		4
.L_35:
        /*00ac*/ 	.byte	0x04, 0x36
        /*00ae*/ 	.short	(.L_37 - .L_36)
.L_36:
        /*00b0*/ 	.word	0x00000008
.L_37:


//--------------------- .nv.info._Z11copy_kernelPdS_i --------------------------
	.section	.nv.info._Z11copy_kernelPdS_i,"",@"SHT_CUDA_INFO"
	.sectionflags	@""
	.align	4


	//----- nvinfo : EIATTR_CUDA_API_VERSION
	.align		4
        /*0000*/ 	.byte	0x04, 0x37
        /*0002*/ 	.short	(.L_39 - .L_38)
.L_38:
        /*0004*/ 	.word	0x00000082


	//----- nvinfo : EIATTR_KPARAM_INFO
	.align		4
.L_39:
        /*0008*/ 	.byte	0x04, 0x17
        /*000a*/ 	.short	(.L_41 - .L_40)
.L_40:
        /*000c*/ 	.word	0x00000000
        /*0010*/ 	.short	0x0002
        /*0012*/ 	.short	0x0010
        /*0014*/ 	.byte	0x00, 0xf0, 0x11, 0x00


	//----- nvinfo : EIATTR_KPARAM_INFO
	.align		4
.L_41:
        /*0018*/ 	.byte	0x04, 0x17
        /*001a*/ 	.short	(.L_43 - .L_42)
.L_42:
        /*001c*/ 	.word	0x00000000
        /*0020*/ 	.short	0x0001
        /*0022*/ 	.short	0x0008
        /*0024*/ 	.byte	0x00, 0xf5, 0x21, 0x00


	//----- nvinfo : EIATTR_KPARAM_INFO
	.align		4
.L_43:
        /*0028*/ 	.byte	0x04, 0x17
        /*002a*/ 	.short	(.L_45 - .L_44)
.L_44:
        /*002c*/ 	.word	0x00000000
        /*0030*/ 	.short	0x0000
        /*0032*/ 	.short	0x0000
        /*0034*/ 	.byte	0x00, 0xf5, 0x21, 0x00


	//----- nvinfo : EIATTR_SPARSE_MMA_MASK
	.align		4
.L_45:
        /*0038*/ 	.byte	0x03, 0x50
        /*003a*/ 	.short	0x0000


	//----- nvinfo : EIATTR_MAXREG_COUNT
	.align		4
        /*003c*/ 	.byte	0x03, 0x1b
        /*003e*/ 	.short	0x00ff


	//----- nvinfo : EIATTR_MERCURY_ISA_VERSION
	.align		4
        /*0040*/ 	.byte	0x03, 0x5f
        /*0042*/ 	.short	0x0101


	//----- nvinfo : EIATTR_VRC_CTA_INIT_COUNT
	.align		4
        /*0044*/ 	.byte	0x02, 0x4a
	.zero		1
	.zero		1


	//----- nvinfo : EIATTR_EXIT_INSTR_OFFSETS
	.align		4
        /*0048*/ 	.byte	0x04, 0x1c
        /*004a*/ 	.short	(.L_47 - .L_46)


	//   ....[0]....
.L_46:
        /*004c*/ 	.word	0x000000c0


	//   ....[1]....
        /*0050*/ 	.word	0x00000150


	//----- nvinfo : EIATTR_CBANK_PARAM_SIZE
	.align		4
.L_47:
        /*0054*/ 	.byte	0x03, 0x19
        /*0056*/ 	.short	0x0014


	//----- nvinfo : EIATTR_PARAM_CBANK
	.align		4
        /*0058*/ 	.byte	0x04, 0x0a
        /*005a*/ 	.short	(.L_49 - .L_48)
	.align		4
.L_48:
        /*005c*/ 	.word	index@(.nv.constant0._Z11copy_kernelPdS_i)
        /*0060*/ 	.short	0x0380
        /*0062*/ 	.short	0x0014


	//----- nvinfo : EIATTR_SW_WAR
	.align		4
.L_49:
        /*0064*/ 	.byte	0x04, 0x36
        /*0066*/ 	.short	(.L_51 - .L_50)
.L_50:
        /*0068*/ 	.word	0x00000008
.L_51:


//--------------------- .nv.callgraph             --------------------------
	.section	.nv.callgraph,"",@"SHT_CUDA_CALLGRAPH"
	.align	4
	.sectionentsize	8
	.align		4
        /*0000*/ 	.word	0x00000000
	.align		4
        /*0004*/ 	.word	0xffffffff
	.align		4
        /*0008*/ 	.word	0x00000000
	.align		4
        /*000c*/ 	.word	0xfffffffe
	.align		4
        /*0010*/ 	.word	0x00000000
	.align		4
        /*0014*/ 	.word	0xfffffffd
	.align		4
        /*0018*/ 	.word	0x00000000
	.align		4
        /*001c*/ 	.word	0xfffffffc


//--------------------- .text._Z11step_kernelPdS_idddd --------------------------
	.section	.text._Z11step_kernelPdS_idddd,"ax",@progbits
	.align	128
        .global         _Z11step_kernelPdS_idddd
        .type           _Z11step_kernelPdS_idddd,@function
        .size           _Z11step_kernelPdS_idddd,(.L_x_11 - _Z11step_kernelPdS_idddd)
        .other          _Z11step_kernelPdS_idddd,@"STO_CUDA_ENTRY STV_DEFAULT"
_Z11step_kernelPdS_idddd:
.text._Z11step_kernelPdS_idddd:
[----:B------:R-:W-:Y:S01]  /*0000*/  LDC R1, c[0x0][0x37c] ;  /* 0x0000df00ff017b82 */ /* 0x000fe20000000800 */
[----:B------:R-:W0:Y:S07]  /*0010*/  S2R R3, SR_TID.Y ;  /* 0x0000000000037919 */ /* 0x000e2e0000002200 */
[----:B------:R-:W0:Y:S01]  /*0020*/  S2UR UR4, SR_CTAID.Y ;  /* 0x00000000000479c3 */ /* 0x000e220000002600 */
[----:B------:R-:W1:Y:S07]  /*0030*/  S2R R7, SR_TID.X ;  /* 0x0000000000077919 */ /* 0x000e6e0000002100 */
[----:B------:R-:W0:Y:S08]  /*0040*/  LDC R0, c[0x0][0x364] ;  /* 0x0000d900ff007b82 */ /* 0x000e300000000800 */
[----:B------:R-:W2:Y:S08]  /*0050*/  LDC R5, c[0x0][0x390] ;  /* 0x0000e400ff057b82 */ /* 0x000eb00000000800 */
[----:B------:R-:W1:Y:S08]  /*0060*/  S2UR UR5, SR_CTAID.X ;  /* 0x00000000000579c3 */ /* 0x000e700000002500 */
[----:B------:R-:W1:Y:S01]  /*0070*/  LDC R4, c[0x0][0x360] ;  /* 0x0000d800ff047b82 */ /* 0x000e620000000800 */
[----:B0-----:R-:W-:-:S02]  /*0080*/  IMAD R0, R0, UR4, R3 ;  /* 0x0000000400007c24 */ /* 0x001fc4000f8e0203 */
[----:B--2---:R-:W-:-:S05]  /*0090*/  VIADD R3, R5, 0xffffffff ;  /* 0xffffffff05037836 */ /* 0x004fca0000000000 */
[----:B------:R-:W-:-:S04]  /*00a0*/  ISETP.GE.AND P0, PT, R0, R3, PT ;  /* 0x000000030000720c */ /* 0x000fc80003f06270 */
[----:B------:R-:W-:Y:S01]  /*00b0*/  ISETP.EQ.OR P0, PT, R0, RZ, P0 ;  /* 0x000000ff0000720c */ /* 0x000fe20000702670 */
[----:B-1----:R-:W-:-:S05]  /*00c0*/  IMAD R4, R4, UR5, R7 ;  /* 0x0000000504047c24 */ /* 0x002fca000f8e0207 */
[----:B------:R-:W-:-:S04]  /*00d0*/  ISETP.LT.OR P0, PT, R4, 0x1, P0 ;  /* 0x000000010400780c */ /* 0x000fc80000701670 */
[----:B------:R-:W-:-:S13]  /*00e0*/  ISETP.GE.OR P0, PT, R4, R3, P0 ;  /* 0x000000030400720c */ /* 0x000fda0000706670 */
[----:B------:R-:W-:Y:S05]  /*00f0*/  @P0 EXIT ;  /* 0x000000000000094d */ /* 0x000fea0003800000 */
[----:B------:R-:W0:Y:S01]  /*0100*/  LDC.64 R8, c[0x0][0x388] ;  /* 0x0000e200ff087b82 */ /* 0x000e220000000a00 */
[----:B------:R-:W-:Y:S01]  /*0110*/  VIADD R0, R0, 0xffffffff ;  /* 0xffffffff00007836 */ /* 0x000fe20000000000 */
[----:B------:R-:W1:Y:S03]  /*0120*/  LDCU.64 UR4, c[0x0][0x358] ;  /* 0x00006b00ff0477ac */ /* 0x000e660008000a00 */
[----:B------:R-:W-:-:S03]  /*0130*/  IMAD R4, R0, R5, R4 ;  /* 0x0000000500047224 */ /* 0x000fc600078e0204 */
[----:B------:R-:W2:Y:S01]  /*0140*/  LDC.64 R6, c[0x0][0x398] ;  /* 0x0000e600ff067b82 */ /* 0x000ea20000000a00 */
[----:B0-----:R-:W-:-:S04]  /*0150*/  IMAD.WIDE R8, R4, 0x8, R8 ;  /* 0x0000000804087825 */ /* 0x001fc800078e0208 */
[C---:B------:R-:W-:Y:S02]  /*0160*/  IMAD.WIDE R16, R5.reuse, 0x8, R8 ;  /* 0x0000000805107825 */ /* 0x040fe400078e0208 */
[----:B-1----:R-:W3:Y:S04]  /*0170*/  LDG.E.64 R8, desc[UR4][R8.64] ;  /* 0x0000000408087981 */ /* 0x002ee8000c1e1b00 */
[----:B------:R-:W4:Y:S01]  /*0180*/  LDG.E.64 R14, desc[UR4][R16.64] ;  /* 0x00000004100e7981 */ /* 0x000f22000c1e1b00 */
[----:B------:R-:W-:-:S06]  /*0190*/  IMAD.WIDE R2, R5, 0x8, R16 ;  /* 0x0000000805027825 */ /* 0x000fcc00078e0210 */
[----:B------:R-:W5:Y:S01]  /*01a0*/  LDG.E.64 R2, desc[UR4][R2.64] ;  /* 0x0000000402027981 */ /* 0x000f62000c1e1b00 */
[----:B--2---:R-:W-:-:S06]  /*01b0*/  DMUL R6, R6, R6 ;  /* 0x0000000606067228 */ /* 0x004fcc0000000000 */
[----:B------:R-:W0:Y:S01]  /*01c0*/  MUFU.RCP64H R11, R7 ;  /* 0x00000007000b7308 */ /* 0x000e220000001800 */
[----:B------:R-:W-:-:S06]  /*01d0*/  IMAD.MOV.U32 R10, RZ, RZ, 0x1 ;  /* 0x00000001ff0a7424 */ /* 0x000fcc00078e00ff */
[----:B0-----:R-:W-:-:S08]  /*01e0*/  DFMA R12, -R6, R10, 1 ;  /* 0x3ff00000060c742b */ /* 0x001fd0000000010a */
[----:B------:R-:W-:-:S08]  /*01f0*/  DFMA R18, R12, R12, R12 ;  /* 0x0000000c0c12722b */ /* 0x000fd0000000000c */
[----:B------:R-:W-:-:S08]  /*0200*/  DFMA R18, R10, R18, R10 ;  /* 0x000000120a12722b */ /* 0x000fd0000000000a */
[----:B------:R-:W-:-:S08]  /*0210*/  DFMA R10, -R6, R18, 1 ;  /* 0x3ff00000060a742b */ /* 0x000fd00000000112 */
[----:B------:R-:W-:Y:S01]  /*0220*/  DFMA R10, R18, R10, R18 ;  /* 0x0000000a120a722b */ /* 0x000fe20000000012 */
[----:B------:R-:W-:Y:S01]  /*0230*/  BSSY.RECONVERGENT B0, `(.L_x_0) ;  /* 0x0000014000007945 */ /* 0x000fe20003800200 */
[----:B------:R-:W-:Y:S01]  /*0240*/  IMAD.IADD R4, R4, 0x1, R5 ;  /* 0x0000000104047824 */ /* 0x000fe200078e0205 */
[----:B----4-:R-:W-:-:S08]  /*0250*/  DADD R12, R14, R14 ;  /* 0x000000000e0c7229 */ /* 0x010fd0000000000e */
[----:B---3--:R-:W-:-:S08]  /*0260*/  DADD R8, R8, -R12 ;  /* 0x0000000008087229 */ /* 0x008fd0000000080c */
[----:B-----5:R-:W-:-:S08]  /*0270*/  DADD R8, R8, R2 ;  /* 0x0000000008087229 */ /* 0x020fd00000000002 */
[----:B------:R-:W-:-:S08]  /*0280*/  DMUL R2, R8, R10 ;  /* 0x0000000a08027228 */ /* 0x000fd00000000000 */
[----:B------:R-:W-:-:S08]  /*0290*/  DFMA R18, -R6, R2, R8 ;  /* 0x000000020612722b */ /* 0x000fd00000000108 */
[----:B------:R-:W-:Y:S01]  /*02a0*/  DFMA R2, R10, R18, R2 ;  /* 0x000000120a02722b */ /* 0x000fe20000000002 */
[----:B------:R-:W-:-:S09]  /*02b0*/  FSETP.GEU.AND P1, PT, |R9|, 6.5827683646048100446e-37, PT ;  /* 0x036000000900780b */ /* 0x000fd20003f2e200 */
[----:B------:R-:W-:-:S05]  /*02c0*/  FFMA R0, RZ, R7, R3 ;  /* 0x00000007ff007223 */ /* 0x000fca0000000003 */
[----:B------:R-:W-:-:S13]  /*02d0*/  FSETP.GT.AND P0, PT, |R0|, 1.469367938527859385e-39, PT ;  /* 0x001000000000780b */ /* 0x000fda0003f04200 */
[----:B------:R-:W-:Y:S05]  /*02e0*/  @P0 BRA P1, `(.L_x_1) ;  /* 0x0000000000200947 */ /* 0x000fea0000800000 */
[----:B------:R-:W-:Y:S01]  /*02f0*/  IMAD.MOV.U32 R5, RZ, RZ, R8 ;  /* 0x000000ffff057224 */ /* 0x000fe200078e0008 */
[----:B------:R-:W-:Y:S01]  /*0300*/  MOV R0, 0x350 ;  /* 0x0000035000007802 */ /* 0x000fe20000000f00 */
[----:B------:R-:W-:Y:S02]  /*0310*/  IMAD.MOV.U32 R18, RZ, RZ, R9 ;  /* 0x000000ffff127224 */ /* 0x000fe400078e0009 */
[----:B------:R-:W-:Y:S02]  /*0320*/  IMAD.MOV.U32 R8, RZ, RZ, R6 ;  /* 0x000000ffff087224 */ /* 0x000fe400078e0006 */
[----:B------:R-:W-:-:S07]  /*0330*/  IMAD.MOV.U32 R9, RZ, RZ, R7 ;  /* 0x000000ffff097224 */ /* 0x000fce00078e0007 */
[----:B------:R-:W-:Y:S05]  /*0340*/  CALL.REL.NOINC `($__internal_0_$__cuda_sm20_div_rn_f64_full) ;  /* 0x0000000000a07944 */ /* 0x000fea0003c00000 */
[----:B------:R-:W-:Y:S02]  /*0350*/  IMAD.MOV.U32 R2, RZ, RZ, R20 ;  /* 0x000000ffff027224 */ /* 0x000fe400078e0014 */
[----:B------:R-:W-:-:S07]  /*0360*/  IMAD.MOV.U32 R3, RZ, RZ, R21 ;  /* 0x000000ffff037224 */ /* 0x000fce00078e0015 */
.L_x_1:
[----:B------:R-:W-:Y:S05]  /*0370*/  BSYNC.RECONVERGENT B0 ;  /* 0x0000000000007941 */ /* 0x000fea0003800200 */
.L_x_0:
[----:B------:R-:W2:Y:S01]  /*0380*/  LDG.E.64 R6, desc[UR4][R16.64+-0x8] ;  /* 0xfffff80410067981 */ /* 0x000ea2000c1e1b00 */
[----:B------:R-:W0:Y:S03]  /*0390*/  LDC.64 R8, c[0x0][0x3a0] ;  /* 0x0000e800ff087b82 */ /* 0x000e260000000a00 */
[----:B------:R-:W3:Y:S01]  /*03a0*/  LDG.E.64 R10, desc[UR4][R16.64+0x8] ;  /* 0x00000804100a7981 */ /* 0x000ee2000c1e1b00 */
[----:B------:R-:W-:Y:S01]  /*03b0*/  IMAD.MOV.U32 R18, RZ, RZ, 0x1 ;  /* 0x00000001ff127424 */ /* 0x000fe200078e00ff */
[----:B------:R-:W-:Y:S01]  /*03c0*/  BSSY.RECONVERGENT B0, `(.L_x_2) ;  /* 0x0000017000007945 */ /* 0x000fe20003800200 */
[----:B0-----:R-:W-:-:S06]  /*03d0*/  DMUL R8, R8, R8 ;  /* 0x0000000808087228 */ /* 0x001fcc0000000000 */
[----:B------:R-:W0:Y:S02]  /*03e0*/  MUFU.RCP64H R19, R9 ;  /* 0x0000000900137308 */ /* 0x000e240000001800 */
[----:B0-----:R-:W-:-:S08]  /*03f0*/  DFMA R20, -R8, R18, 1 ;  /* 0x3ff000000814742b */ /* 0x001fd00000000112 */
[----:B------:R-:W-:-:S08]  /*0400*/  DFMA R20, R20, R20, R20 ;  /* 0x000000141414722b */ /* 0x000fd00000000014 */
[----:B------:R-:W-:Y:S02]  /*0410*/  DFMA R20, R18, R20, R18 ;  /* 0x000000141214722b */ /* 0x000fe40000000012 */
[----:B--2---:R-:W-:-:S06]  /*0420*/  DADD R6, -R12, R6 ;  /* 0x000000000c067229 */ /* 0x004fcc0000000106 */
[----:B------:R-:W-:Y:S02]  /*0430*/  DFMA R12, -R8, R20, 1 ;  /* 0x3ff00000080c742b */ /* 0x000fe40000000114 */
[----:B---3--:R-:W-:-:S06]  /*0440*/  DADD R10, R6, R10 ;  /* 0x00000000060a7229 */ /* 0x008fcc000000000a */
[----:B------:R-:W-:-:S08]  /*0450*/  DFMA R12, R20, R12, R20 ;  /* 0x0000000c140c722b */ /* 0x000fd00000000014 */
[----:B------:R-:W-:Y:S01]  /*0460*/  DMUL R6, R10, R12 ;  /* 0x0000000c0a067228 */ /* 0x000fe20000000000 */
[----:B------:R-:W-:-:S07]  /*0470*/  FSETP.GEU.AND P1, PT, |R11|, 6.5827683646048100446e-37, PT ;  /* 0x036000000b00780b */ /* 0x000fce0003f2e200 */
[----:B------:R-:W-:-:S08]  /*0480*/  DFMA R16, -R8, R6, R10 ;  /* 0x000000060810722b */ /* 0x000fd0000000010a */
[----:B------:R-:W-:-:S10]  /*0490*/  DFMA R6, R12, R16, R6 ;  /* 0x000000100c06722b */ /* 0x000fd40000000006 */
[----:B------:R-:W-:-:S05]  /*04a0*/  FFMA R0, RZ, R9, R7 ;  /* 0x00000009ff007223 */ /* 0x000fca0000000007 */
[----:B------:R-:W-:-:S13]  /*04b0*/  FSETP.GT.AND P0, PT, |R0|, 1.469367938527859385e-39, PT ;  /* 0x001000000000780b */ /* 0x000fda0003f04200 */
[----:B------:R-:W-:Y:S05]  /*04c0*/  @P0 BRA P1, `(.L_x_3) ;  /* 0x0000000000180947 */ /* 0x000fea0000800000 */
[----:B------:R-:W-:Y:S01]  /*04d0*/  IMAD.MOV.U32 R5, RZ, RZ, R10 ;  /* 0x000000ffff057224 */ /* 0x000fe200078e000a */
[----:B------:R-:W-:Y:S01]  /*04e0*/  MOV R0, 0x510 ;  /* 0x0000051000007802 */ /* 0x000fe20000000f00 */
[----:B------:R-:W-:-:S07]  /*04f0*/  IMAD.MOV.U32 R18, RZ, RZ, R11 ;  /* 0x000000ffff127224 */ /* 0x000fce00078e000b */
[----:B------:R-:W-:Y:S05]  /*0500*/  CALL.REL.NOINC `($__internal_0_$__cuda_sm20_div_rn_f64_full) ;  /* 0x0000000000307944 */ /* 0x000fea0003c00000 */
[----:B------:R-:W-:Y:S02]  /*0510*/  IMAD.MOV.U32 R6, RZ, RZ, R20 ;  /* 0x000000ffff067224 */ /* 0x000fe400078e0014 */
[----:B------:R-:W-:-:S07]  /*0520*/  IMAD.MOV.U32 R7, RZ, RZ, R21 ;  /* 0x000000ffff077224 */ /* 0x000fce00078e0015 */
.L_x_3:
[----:B------:R-:W-:Y:S05]  /*0530*/  BSYNC.RECONVERGENT B0 ;  /* 0x0000000000007941 */ /* 0x000fea0003800200 */
.L_x_2:
[----:B------:R-:W0:Y:S01]  /*0540*/  LDC.64 R8, c[0x0][0x3b0] ;  /* 0x0000ec00ff087b82 */ /* 0x000e220000000a00 */
[----:B------:R-:W0:Y:S01]  /*0550*/  LDCU.64 UR6, c[0x0][0x3a8] ;  /* 0x00007500ff0677ac */ /* 0x000e220008000a00 */
[----:B------:R-:W-:-:S06]  /*0560*/  DADD R6, R6, R2 ;  /* 0x0000000006067229 */ /* 0x000fcc0000000002 */
[----:B------:R-:W1:Y:S01]  /*0570*/  LDC.64 R10, c[0x0][0x380] ;  /* 0x0000e000ff0a7b82 */ /* 0x000e620000000a00 */
[----:B0-----:R-:W-:-:S08]  /*0580*/  DMUL R2, R8, UR6 ;  /* 0x0000000608027c28 */ /* 0x001fd00008000000 */
[----:B------:R-:W-:Y:S01]  /*0590*/  DFMA R2, R2, R6, R14 ;  /* 0x000000060202722b */ /* 0x000fe2000000000e */
[----:B-1----:R-:W-:-:S06]  /*05a0*/  IMAD.WIDE R4, R4, 0x8, R10 ;  /* 0x0000000804047825 */ /* 0x002fcc00078e020a */
[----:B------:R-:W-:Y:S01]  /*05b0*/  STG.E.64 desc[UR4][R4.64], R2 ;  /* 0x0000000204007986 */ /* 0x000fe2000c101b04 */
[----:B------:R-:W-:Y:S05]  /*05c0*/  EXIT ;  /* 0x000000000000794d */ /* 0x000fea0003800000 */
        .weak           $__internal_0_$__cuda_sm20_div_rn_f64_full
        .type           $__internal_0_$__cuda_sm20_div_rn_f64_full,@function
        .size           $__internal_0_$__cuda_sm20_div_rn_f64_full,(.L_x_11 - $__internal_0_$__cuda_sm20_div_rn_f64_full)
$__internal_0_$__cuda_sm20_div_rn_f64_full:
[C---:B------:R-:W-:Y:S01]  /*05d0*/  FSETP.GEU.AND P0, PT, |R9|.reuse, 1.469367938527859385e-39, PT ;  /* 0x001000000900780b */ /* 0x040fe20003f0e200 */
[----:B------:R-:W-:Y:S01]  /*05e0*/  IMAD.MOV.U32 R7, RZ, RZ, R18 ;  /* 0x000000ffff077224 */ /* 0x000fe200078e0012 */
[C---:B------:R-:W-:Y:S01]  /*05f0*/  LOP3.LUT R10, R9.reuse, 0x800fffff, RZ, 0xc0, !PT ;  /* 0x800fffff090a7812 */ /* 0x040fe200078ec0ff */
[----:B------:R-:W-:Y:S01]  /*0600*/  IMAD.MOV.U32 R20, RZ, RZ, 0x1 ;  /* 0x00000001ff147424 */ /* 0x000fe200078e00ff */
[----:B------:R-:W-:Y:S01]  /*0610*/  LOP3.LUT R28, R9, 0x7ff00000, RZ, 0xc0, !PT ;  /* 0x7ff00000091c7812 */ /* 0x000fe200078ec0ff */
[----:B------:R-:W-:Y:S01]  /*0620*/  IMAD.MOV.U32 R6, RZ, RZ, R5 ;  /* 0x000000ffff067224 */ /* 0x000fe200078e0005 */
[----:B------:R-:W-:Y:S01]  /*0630*/  LOP3.LUT R11, R10, 0x3ff00000, RZ, 0xfc, !PT ;  /* 0x3ff000000a0b7812 */ /* 0x000fe200078efcff */
[----:B------:R-:W-:Y:S01]  /*0640*/  IMAD.MOV.U32 R10, RZ, RZ, R8 ;  /* 0x000000ffff0a7224 */ /* 0x000fe200078e0008 */
[C---:B------:R-:W-:Y:S01]  /*0650*/  FSETP.GEU.AND P2, PT, |R7|.reuse, 1.469367938527859385e-39, PT ;  /* 0x001000000700780b */ /* 0x040fe20003f4e200 */
[----:B------:R-:W-:Y:S01]  /*0660*/  IMAD.MOV.U32 R26, RZ, RZ, 0x1ca00000 ;  /* 0x1ca00000ff1a7424 */ /* 0x000fe200078e00ff */
[----:B------:R-:W-:Y:S01]  /*0670*/  LOP3.LUT R5, R7, 0x7ff00000, RZ, 0xc0, !PT ;  /* 0x7ff0000007057812 */ /* 0x000fe200078ec0ff */
[----:B------:R-:W-:Y:S02]  /*0680*/  BSSY.RECONVERGENT B1, `(.L_x_4) ;  /* 0x000004e000017945 */ /* 0x000fe40003800200 */
[----:B------:R-:W-:Y:S01]  /*0690*/  @!P0 DMUL R10, R8, 8.98846567431157953865e+307 ;  /* 0x7fe00000080a8828 */ /* 0x000fe20000000000 */
[----:B------:R-:W-:Y:S01]  /*06a0*/  ISETP.GE.U32.AND P1, PT, R5, R28, PT ;  /* 0x0000001c0500720c */ /* 0x000fe20003f26070 */
[----:B------:R-:W-:-:S04]  /*06b0*/  IMAD.MOV.U32 R27, RZ, RZ, R5 ;  /* 0x000000ffff1b7224 */ /* 0x000fc800078e0005 */
[----:B------:R-:W0:Y:S02]  /*06c0*/  MUFU.RCP64H R21, R11 ;  /* 0x0000000b00157308 */ /* 0x000e240000001800 */
[----:B------:R-:W-:Y:S02]  /*06d0*/  @!P2 LOP3.LUT R22, R9, 0x7ff00000, RZ, 0xc0, !PT ;  /* 0x7ff000000916a812 */ /* 0x000fe400078ec0ff */
[----:B------:R-:W-:Y:S02]  /*06e0*/  @!P0 LOP3.LUT R28, R11, 0x7ff00000, RZ, 0xc0, !PT ;  /* 0x7ff000000b1c8812 */ /* 0x000fe400078ec0ff */
[----:B------:R-:W-:Y:S01]  /*06f0*/  @!P2 ISETP.GE.U32.AND P3, PT, R5, R22, PT ;  /* 0x000000160500a20c */ /* 0x000fe20003f66070 */
[----:B------:R-:W-:Y:S02]  /*0700*/  @!P2 IMAD.MOV.U32 R22, RZ, RZ, RZ ;  /* 0x000000ffff16a224 */ /* 0x000fe400078e00ff */
[----:B------:R-:W-:Y:S01]  /*0710*/  VIADD R29, R28, 0xffffffff ;  /* 0xffffffff1c1d7836 */ /* 0x000fe20000000000 */
[----:B------:R-:W-:-:S04]  /*0720*/  @!P2 SEL R23, R26, 0x63400000, !P3 ;  /* 0x634000001a17a807 */ /* 0x000fc80005800000 */
[----:B------:R-:W-:Y:S01]  /*0730*/  @!P2 LOP3.LUT R23, R23, 0x80000000, R7, 0xf8, !PT ;  /* 0x800000001717a812 */ /* 0x000fe200078ef807 */
[----:B0-----:R-:W-:-:S03]  /*0740*/  DFMA R18, R20, -R10, 1 ;  /* 0x3ff000001412742b */ /* 0x001fc6000000080a */
[----:B------:R-:W-:-:S05]  /*0750*/  @!P2 LOP3.LUT R23, R23, 0x100000, RZ, 0xfc, !PT ;  /* 0x001000001717a812 */ /* 0x000fca00078efcff */
[----:B------:R-:W-:-:S08]  /*0760*/  DFMA R18, R18, R18, R18 ;  /* 0x000000121212722b */ /* 0x000fd00000000012 */
[----:B------:R-:W-:Y:S01]  /*0770*/  DFMA R20, R20, R18, R20 ;  /* 0x000000121414722b */ /* 0x000fe20000000014 */
[----:B------:R-:W-:Y:S01]  /*0780*/  SEL R19, R26, 0x63400000, !P1 ;  /* 0x634000001a137807 */ /* 0x000fe20004800000 */
[----:B------:R-:W-:-:S03]  /*0790*/  IMAD.MOV.U32 R18, RZ, RZ, R6 ;  /* 0x000000ffff127224 */ /* 0x000fc600078e0006 */
[----:B------:R-:W-:-:S03]  /*07a0*/  LOP3.LUT R19, R19, 0x800fffff, R7, 0xf8, !PT ;  /* 0x800fffff13137812 */ /* 0x000fc600078ef807 */
[----:B------:R-:W-:-:S03]  /*07b0*/  DFMA R24, R20, -R10, 1 ;  /* 0x3ff000001418742b */ /* 0x000fc6000000080a */
[----:B------:R-:W-:-:S05]  /*07c0*/  @!P2 DFMA R18, R18, 2, -R22 ;  /* 0x400000001212a82b */ /* 0x000fca0000000816 */
[----:B------:R-:W-:-:S05]  /*07d0*/  DFMA R24, R20, R24, R20 ;  /* 0x000000181418722b */ /* 0x000fca0000000014 */
[----:B------:R-:W-:-:S03]  /*07e0*/  @!P2 LOP3.LUT R27, R19, 0x7ff00000, RZ, 0xc0, !PT ;  /* 0x7ff00000131ba812 */ /* 0x000fc600078ec0ff */
[----:B------:R-:W-:Y:S02]  /*07f0*/  DMUL R20, R24, R18 ;  /* 0x0000001218147228 */ /* 0x000fe40000000000 */
[----:B------:R-:W-:-:S05]  /*0800*/  VIADD R22, R27, 0xffffffff ;  /* 0xffffffff1b167836 */ /* 0x000fca0000000000 */
[----:B------:R-:W-:Y:S01]  /*0810*/  ISETP.GT.U32.AND P0, PT, R22, 0x7feffffe, PT ;  /* 0x7feffffe1600780c */ /* 0x000fe20003f04070 */
[----:B------:R-:W-:-:S03]  /*0820*/  DFMA R22, R20, -R10, R18 ;  /* 0x8000000a1416722b */ /* 0x000fc60000000012 */
[----:B------:R-:W-:-:S05]  /*0830*/  ISETP.GT.U32.OR P0, PT, R29, 0x7feffffe, P0 ;  /* 0x7feffffe1d00780c */ /* 0x000fca0000704470 */
[----:B------:R-:W-:-:S08]  /*0840*/  DFMA R22, R24, R22, R20 ;  /* 0x000000161816722b */ /* 0x000fd00000000014 */
[----:B------:R-:W-:Y:S05]  /*0850*/  @P0 BRA `(.L_x_5) ;  /* 0x00000000006c0947 */ /* 0x000fea0003800000 */
[----:B------:R-:W-:-:S04]  /*0860*/  LOP3.LUT R20, R9, 0x7ff00000, RZ, 0xc0, !PT ;  /* 0x7ff0000009147812 */ /* 0x000fc800078ec0ff */
[CC--:B------:R-:W-:Y:S02]  /*0870*/  VIADDMNMX R6, R5.reuse, -R20.reuse, 0xb9600000, !PT ;  /* 0xb960000005067446 */ /* 0x0c0fe40007800914 */
[----:B------:R-:W-:Y:S02]  /*0880*/  ISETP.GE.U32.AND P0, PT, R5, R20, PT ;  /* 0x000000140500720c */ /* 0x000fe40003f06070 */
[----:B------:R-:W-:Y:S01]  /*0890*/  VIMNMX R5, PT, PT, R6, 0x46a00000, PT ;  /* 0x46a0000006057848 */ /* 0x000fe20003fe0100 */
[----:B------:R-:W-:Y:S01]  /*08a0*/  IMAD.MOV.U32 R6, RZ, RZ, RZ ;  /* 0x000000ffff067224 */ /* 0x000fe200078e00ff */
[----:B------:R-:W-:-:S05]  /*08b0*/  SEL R26, R26, 0x63400000, !P0 ;  /* 0x634000001a1a7807 */ /* 0x000fca0004000000 */
[----:B------:R-:W-:-:S04]  /*08c0*/  IMAD.IADD R5, R5, 0x1, -R26 ;  /* 0x0000000105057824 */ /* 0x000fc800078e0a1a */
[----:B------:R-:W-:-:S06]  /*08d0*/  VIADD R7, R5, 0x7fe00000 ;  /* 0x7fe0000005077836 */ /* 0x000fcc0000000000 */
[----:B------:R-:W-:-:S10]  /*08e0*/  DMUL R20, R22, R6 ;  /* 0x0000000616147228 */ /* 0x000fd40000000000 */
[----:B------:R-:W-:-:S13]  /*08f0*/  FSETP.GTU.AND P0, PT, |R21|, 1.469367938527859385e-39, PT ;  /* 0x001000001500780b */ /* 0x000fda0003f0c200 */
[----:B------:R-:W-:Y:S05]  /*0900*/  @P0 BRA `(.L_x_6) ;  /* 0x0000000000940947 */ /* 0x000fea0003800000 */
[----:B------:R-:W-:Y:S01]  /*0910*/  DFMA R10, R22, -R10, R18 ;  /* 0x8000000a160a722b */ /* 0x000fe20000000012 */
[----:B------:R-:W-:-:S09]  /*0920*/  IMAD.MOV.U32 R6, RZ, RZ, RZ ;  /* 0x000000ffff067224 */ /* 0x000fd200078e00ff */
[C---:B------:R-:W-:Y:S02]  /*0930*/  FSETP.NEU.AND P0, PT, R11.reuse, RZ, PT ;  /* 0x000000ff0b00720b */ /* 0x040fe40003f0d000 */
[----:B------:R-:W-:-:S04]  /*0940*/  LOP3.LUT R19, R11, 0x80000000, R9, 0x48, !PT ;  /* 0x800000000b137812 */ /* 0x000fc800078e4809 */
[----:B------:R-:W-:-:S07]  /*0950*/  LOP3.LUT R7, R19, R7, RZ, 0xfc, !PT ;  /* 0x0000000713077212 */ /* 0x000fce00078efcff */
[----:B------:R-:W-:Y:S05]  /*0960*/  @!P0 BRA `(.L_x_6) ;  /* 0x00000000007c8947 */ /* 0x000fea0003800000 */
[----:B------:R-:W-:Y:S01]  /*0970*/  IMAD.MOV R9, RZ, RZ, -R5 ;  /* 0x000000ffff097224 */ /* 0x000fe200078e0a05 */
[----:B------:R-:W-:Y:S01]  /*0980*/  DMUL.RP R6, R22, R6 ;  /* 0x0000000616067228 */ /* 0x000fe20000008000 */
[----:B------:R-:W-:Y:S01]  /*0990*/  IMAD.MOV.U32 R8, RZ, RZ, RZ ;  /* 0x000000ffff087224 */ /* 0x000fe200078e00ff */
[----:B------:R-:W-:-:S05]  /*09a0*/  IADD3 R5, PT, PT, -R5, -0x43300000, RZ ;  /* 0xbcd0000005057810 */ /* 0x000fca0007ffe1ff */
[----:B------:R-:W-:-:S03]  /*09b0*/  DFMA R8, R20, -R8, R22 ;  /* 0x800000081408722b */ /* 0x000fc60000000016 */
[----:B------:R-:W-:-:S07]  /*09c0*/  LOP3.LUT R19, R7, R19, RZ, 0x3c, !PT ;  /* 0x0000001307137212 */ /* 0x000fce00078e3cff */
[----:B------:R-:W-:-:S04]  /*09d0*/  FSETP.NEU.AND P0, PT, |R9|, R5, PT ;  /* 0x000000050900720b */ /* 0x000fc80003f0d200 */
[----:B------:R-:W-:Y:S02]  /*09e0*/  FSEL R20, R6, R20, !P0 ;  /* 0x0000001406147208 */ /* 0x000fe40004000000 */
[----:B------:R-:W-:Y:S01]  /*09f0*/  FSEL R21, R19, R21, !P0 ;  /* 0x0000001513157208 */ /* 0x000fe20004000000 */
[----:B------:R-:W-:Y:S06]  /*0a00*/  BRA `(.L_x_6) ;  /* 0x0000000000547947 */ /* 0x000fec0003800000 */
.L_x_5:
[----:B------:R-:W-:-:S14]  /*0a10*/  DSETP.NAN.AND P0, PT, R6, R6, PT ;  /* 0x000000060600722a */ /* 0x000fdc0003f08000 */
[----:B------:R-:W-:Y:S05]  /*0a20*/  @P0 BRA `(.L_x_7) ;  /* 0x0000000000440947 */ /* 0x000fea0003800000 */
[----:B------:R-:W-:-:S14]  /*0a30*/  DSETP.NAN.AND P0, PT, R8, R8, PT ;  /* 0x000000080800722a */ /* 0x000fdc0003f08000 */
[----:B------:R-:W-:Y:S05]  /*0a40*/  @P0 BRA `(.L_x_8) ;  /* 0x0000000000300947 */ /* 0x000fea0003800000 */
[----:B------:R-:W-:Y:S01]  /*0a50*/  ISETP.NE.AND P0, PT, R27, R28, PT ;  /* 0x0000001c1b00720c */ /* 0x000fe20003f05270 */
[----:B------:R-:W-:Y:S02]  /*0a60*/  IMAD.MOV.U32 R20, RZ, RZ, 0x0 ;  /* 0x00000000ff147424 */ /* 0x000fe400078e00ff */
[----:B------:R-:W-:-:S10]  /*0a70*/  IMAD.MOV.U32 R21, RZ, RZ, -0x80000 ;  /* 0xfff80000ff157424 */ /* 0x000fd400078e00ff */
[----:B------:R-:W-:Y:S05]  /*0a80*/  @!P0 BRA `(.L_x_6) ;  /* 0x0000000000348947 */ /* 0x000fea0003800000 */
[----:B------:R-:W-:Y:S02]  /*0a90*/  ISETP.NE.AND P0, PT, R27, 0x7ff00000, PT ;  /* 0x7ff000001b00780c */ /* 0x000fe40003f05270 */
[----:B------:R-:W-:Y:S02]  /*0aa0*/  LOP3.LUT R21, R7, 0x80000000, R9, 0x48, !PT ;  /* 0x8000000007157812 */ /* 0x000fe400078e4809 */
[----:B------:R-:W-:-:S13]  /*0ab0*/  ISETP.EQ.OR P0, PT, R28, RZ, !P0 ;  /* 0x000000ff1c00720c */ /* 0x000fda0004702670 */
[----:B------:R-:W-:Y:S01]  /*0ac0*/  @P0 LOP3.LUT R5, R21, 0x7ff00000, RZ, 0xfc, !PT ;  /* 0x7ff0000015050812 */ /* 0x000fe200078efcff */
[----:B------:R-:W-:Y:S02]  /*0ad0*/  @!P0 IMAD.MOV.U32 R20, RZ, RZ, RZ ;  /* 0x000000ffff148224 */ /* 0x000fe400078e00ff */
[----:B------:R-:W-:Y:S02]  /*0ae0*/  @P0 IMAD.MOV.U32 R20, RZ, RZ, RZ ;  /* 0x000000ffff140224 */ /* 0x000fe400078e00ff */
[----:B------:R-:W-:Y:S01]  /*0af0*/  @P0 IMAD.MOV.U32 R21, RZ, RZ, R5 ;  /* 0x000000ffff150224 */ /* 0x000fe200078e0005 */
[----:B------:R-:W-:Y:S06]  /*0b00*/  BRA `(.L_x_6) ;  /* 0x0000000000147947 */ /* 0x000fec0003800000 */
.L_x_8:
[----:B------:R-:W-:Y:S01]  /*0b10*/  LOP3.LUT R21, R9, 0x80000, RZ, 0xfc, !PT ;  /* 0x0008000009157812 */ /* 0x000fe200078efcff */
[----:B------:R-:W-:Y:S01]  /*0b20*/  IMAD.MOV.U32 R20, RZ, RZ, R8 ;  /* 0x000000ffff147224 */ /* 0x000fe200078e0008 */
[----:B------:R-:W-:Y:S06]  /*0b30*/  BRA `(.L_x_6) ;  /* 0x0000000000087947 */ /* 0x000fec0003800000 */
.L_x_7:
[----:B------:R-:W-:Y:S01]  /*0b40*/  LOP3.LUT R21, R7, 0x80000, RZ, 0xfc, !PT ;  /* 0x0008000007157812 */ /* 0x000fe200078efcff */
[----:B------:R-:W-:-:S07]  /*0b50*/  IMAD.MOV.U32 R20, RZ, RZ, R6 ;  /* 0x000000ffff147224 */ /* 0x000fce00078e0006 */
.L_x_6:
[----:B------:R-:W-:Y:S05]  /*0b60*/  BSYNC.RECONVERGENT B1 ;  /* 0x0000000000017941 */ /* 0x000fea0003800200 */
.L_x_4:
[----:B------:R-:W-:Y:S02]  /*0b70*/  IMAD.MOV.U32 R6, RZ, RZ, R0 ;  /* 0x000000ffff067224 */ /* 0x000fe400078e0000 */
[----:B------:R-:W-:-:S04]  /*0b80*/  IMAD.MOV.U32 R7, RZ, RZ, 0x0 ;  /* 0x00000000ff077424 */ /* 0x000fc800078e00ff */
[----:B------:R-:W-:Y:S05]  /*0b90*/  RET.REL.NODEC R6 `(_Z11step_kernelPdS_idddd) ;  /* 0xfffffff406187950 */ /* 0x000fea0003c3ffff */
.L_x_9:
[----:B------:R-:W-:-:S00]  /*0ba0*/  BRA `(.L_x_9) ;  /* 0xfffffffc00fc7947 */ /* 0x000fc0000383ffff */
[----:B------:R-:W-:-:S00]  /*0bb0*/  NOP ;  /* 0x0000000000007918 */ /* 0x000fc00000000000 */
        /* <DEDUP_REMOVED lines=12> */
.L_x_11:


//--------------------- .text._Z11copy_kernelPdS_i --------------------------
	.section	.text._Z11copy_kernelPdS_i,"ax",@progbits
	.align	128
        .global         _Z11copy_kernelPdS_i
        .type           _Z11copy_kernelPdS_i,@function
        .size           _Z11copy_kernelPdS_i,(.L_x_13 - _Z11copy_kernelPdS_i)
        .other          _Z11copy_kernelPdS_i,@"STO_CUDA_ENTRY STV_DEFAULT"
_Z11copy_kernelPdS_i:
.text._Z11copy_kernelPdS_i:
[----:B------:R-:W-:Y:S01]  /*0000*/  LDC R1, c[0x0][0x37c] ;  /* 0x0000df00ff017b82 */ /* 0x000fe20000000800 */
[----:B------:R-:W0:Y:S07]  /*0010*/  S2R R3, SR_TID.Y ;  /* 0x0000000000037919 */ /* 0x000e2e0000002200 */
[----:B------:R-:W0:Y:S01]  /*0020*/  LDC R0, c[0x0][0x364] ;  /* 0x0000d900ff007b82 */ /* 0x000e220000000800 */
[----:B------:R-:W1:Y:S01]  /*0030*/  LDCU UR6, c[0x0][0x390] ;  /* 0x00007200ff0677ac */ /* 0x000e620008000800 */
[----:B------:R-:W2:Y:S06]  /*0040*/  S2R R2, SR_TID.X ;  /* 0x0000000000027919 */ /* 0x000eac0000002100 */
[----:B------:R-:W0:Y:S08]  /*0050*/  S2UR UR4, SR_CTAID.Y ;  /* 0x00000000000479c3 */ /* 0x000e300000002600 */
[----:B------:R-:W2:Y:S08]  /*0060*/  S2UR UR5, SR_CTAID.X ;  /* 0x00000000000579c3 */ /* 0x000eb00000002500 */
[----:B------:R-:W2:Y:S01]  /*0070*/  LDC R5, c[0x0][0x360] ;  /* 0x0000d800ff057b82 */ /* 0x000ea20000000800 */
[----:B0-----:R-:W-:-:S02]  /*0080*/  IMAD R0, R0, UR4, R3 ;  /* 0x0000000400007c24 */ /* 0x001fc4000f8e0203 */
[----:B--2---:R-:W-:-:S05]  /*0090*/  IMAD R5, R5, UR5, R2 ;  /* 0x0000000505057c24 */ /* 0x004fca000f8e0202 */
[----:B------:R-:W-:-:S04]  /*00a0*/  VIMNMX R2, PT, PT, R0, R5, !PT ;  /* 0x0000000500027248 */ /* 0x000fc80007fe0100 */
[----:B-1----:R-:W-:-:S13]  /*00b0*/  ISETP.GE.AND P0, PT, R2, UR6, PT ;  /* 0x0000000602007c0c */ /* 0x002fda000bf06270 */
[----:B------:R-:W-:Y:S05]  /*00c0*/  @P0 EXIT ;  /* 0x000000000000094d */ /* 0x000fea0003800000 */
[----:B------:R-:W0:Y:S01]  /*00d0*/  LDC.64 R2, c[0x0][0x380] ;  /* 0x0000e000ff027b82 */ /* 0x000e220000000a00 */
[----:B------:R-:W1:Y:S01]  /*00e0*/  LDCU.64 UR4, c[0x0][0x358] ;  /* 0x00006b00ff0477ac */ /* 0x000e620008000a00 */
[----:B------:R-:W-:-:S06]  /*00f0*/  IMAD R7, R0, UR6, R5 ;  /* 0x0000000600077c24 */ /* 0x000fcc000f8e0205 */
[----:B------:R-:W2:Y:S01]  /*0100*/  LDC.64 R4, c[0x0][0x388] ;  /* 0x0000e200ff047b82 */ /* 0x000ea20000000a00 */
[----:B0-----:R-:W-:-:S06]  /*0110*/  IMAD.WIDE R2, R7, 0x8, R2 ;  /* 0x0000000807027825 */ /* 0x001fcc00078e0202 */
[----:B-1----:R-:W3:Y:S01]  /*0120*/  LDG.E.64 R2, desc[UR4][R2.64] ;  /* 0x0000000402027981 */ /* 0x002ee2000c1e1b00 */
[----:B--2---:R-:W-:-:S05]  /*0130*/  IMAD.WIDE R4, R7, 0x8, R4 ;  /* 0x0000000807047825 */ /* 0x004fca00078e0204 */
[----:B---3--:R-:W-:Y:S01]  /*0140*/  STG.E.64 desc[UR4][R4.64], R2 ;  /* 0x0000000204007986 */ /* 0x008fe2000c101b04 */
[----:B------:R-:W-:Y:S05]  /*0150*/  EXIT ;  /* 0x000000000000794d */ /* 0x000fea0003800000 */
.L_x_10:
        /* <DEDUP_REMOVED lines=10> */
.L_x_13:


//--------------------- .nv.shared.reserved.0     --------------------------
	.section	.nv.shared.reserved.0,"aw",@nobits
	.weak		__nv_reservedSMEM_offset_0_alias
	.size		__nv_reservedSMEM_offset_0_alias, 0, 64
	.other		__nv_reservedSMEM_offset_0_alias,@"STO_CUDA_RESERVED_SHARED STV_DEFAULT"
__nv_reservedSMEM_offset_0_alias:
	.zero		0
	.zero		64


//--------------------- .nv.constant0._Z11step_kernelPdS_idddd --------------------------
	.section	.nv.constant0._Z11step_kernelPdS_idddd,"a",@progbits
	.sectionflags	@""
	.align	4
.nv.constant0._Z11step_kernelPdS_idddd:
	.zero		952


//--------------------- .nv.constant0._Z11copy_kernelPdS_i --------------------------
	.section	.nv.constant0._Z11copy_kernelPdS_i,"a",@progbits
	.sectionflags	@""
	.align	4
.nv.constant0._Z11copy_kernelPdS_i:
	.zero		916


//--------------------- SYMBOLS --------------------------

	.type		.nv.reservedSmem.offset0,@object
	.size		.nv.reservedSmem.offset0,0x4
